//
// Generated by NVIDIA NVVM Compiler
//
// Compiler Build ID: CL-36424714
// Cuda compilation tools, release 13.0, V13.0.88
// Based on NVVM 20.0.0
//

.version 9.0
.target sm_100
.address_size 64

	// .globl	_Z12real2complexPdP7double2

.visible .entry _Z12real2complexPdP7double2(
	.param .u64 .ptr .align 1 _Z12real2complexPdP7double2_param_0,
	.param .u64 .ptr .align 1 _Z12real2complexPdP7double2_param_1
)
{
	.reg .b32 	%r<5>;
	.reg .b64 	%rd<9>;
	.reg .b64 	%fd<3>;

	ld.param.u64 	%rd1, [_Z12real2complexPdP7double2_param_0];
	ld.param.u64 	%rd2, [_Z12real2complexPdP7double2_param_1];
	cvta.to.global.u64 	%rd3, %rd2;
	cvta.to.global.u64 	%rd4, %rd1;
	mov.u32 	%r1, %ctaid.x;
	mov.u32 	%r2, %ntid.x;
	mov.u32 	%r3, %tid.x;
	mad.lo.s32 	%r4, %r1, %r2, %r3;
	mul.wide.u32 	%rd5, %r4, 8;
	add.s64 	%rd6, %rd4, %rd5;
	ld.global.f64 	%fd1, [%rd6];
	mul.wide.u32 	%rd7, %r4, 16;
	add.s64 	%rd8, %rd3, %rd7;
	mov.f64 	%fd2, 0d0000000000000000;
	st.global.v2.f64 	[%rd8], {%fd1, %fd2};
	ret;

}
	// .globl	_Z13real2complex_PKdP7double2i
.visible .entry _Z13real2complex_PKdP7double2i(
	.param .u64 .ptr .align 1 _Z13real2complex_PKdP7double2i_param_0,
	.param .u64 .ptr .align 1 _Z13real2complex_PKdP7double2i_param_1,
	.param .u32 _Z13real2complex_PKdP7double2i_param_2
)
{
	.reg .pred 	%p<8>;
	.reg .b32 	%r<10>;
	.reg .b64 	%rd<58>;
	.reg .b64 	%fd<8>;

	ld.param.u64 	%rd28, [_Z13real2complex_PKdP7double2i_param_0];
	ld.param.u64 	%rd29, [_Z13real2complex_PKdP7double2i_param_1];
	ld.param.s32 	%rd4, [_Z13real2complex_PKdP7double2i_param_2];
	cvta.to.global.u64 	%rd1, %rd29;
	cvta.to.global.u64 	%rd2, %rd28;
	mov.u32 	%r2, %ctaid.x;
	mov.u32 	%r1, %ntid.x;
	mov.u32 	%r3, %tid.x;
	mad.lo.s32 	%r4, %r2, %r1, %r3;
	cvt.u64.u32 	%rd56, %r4;
	setp.ge.s64 	%p1, %rd56, %rd4;
	@%p1 bra 	$L__BB1_10;
	mov.u32 	%r5, %nctaid.x;
	mul.lo.s32 	%r6, %r1, %r5;
	cvt.u64.u32 	%rd5, %r6;
	add.s64 	%rd30, %rd5, %rd56;
	max.u64 	%rd31, %rd30, %rd4;
	setp.lt.u64 	%p2, %rd30, %rd4;
	selp.u64 	%rd6, 1, 0, %p2;
	add.s64 	%rd32, %rd30, %rd6;
	sub.s64 	%rd7, %rd31, %rd32;
	and.b64  	%rd33, %rd7, -4294967296;
	setp.ne.s64 	%p3, %rd33, 0;
	@%p3 bra 	$L__BB1_3;
	cvt.u32.u64 	%r7, %rd5;
	cvt.u32.u64 	%r8, %rd7;
	div.u32 	%r9, %r8, %r7;
	cvt.u64.u32 	%rd51, %r9;
	bra.uni 	$L__BB1_4;
$L__BB1_3:
	div.u64 	%rd51, %rd7, %rd5;
$L__BB1_4:
	add.s64 	%rd11, %rd51, %rd6;
	and.b64  	%rd34, %rd11, 3;
	setp.eq.s64 	%p4, %rd34, 3;
	@%p4 bra 	$L__BB1_7;
	shl.b64 	%rd35, %rd56, 4;
	add.s64 	%rd54, %rd1, %rd35;
	shl.b64 	%rd13, %rd5, 4;
	shl.b64 	%rd36, %rd56, 3;
	add.s64 	%rd53, %rd2, %rd36;
	shl.b64 	%rd15, %rd5, 3;
	add.s64 	%rd37, %rd11, 1;
	and.b64  	%rd52, %rd37, 3;
$L__BB1_6:
	.pragma "nounroll";
	ld.global.nc.f64 	%fd1, [%rd53];
	mov.f64 	%fd2, 0d0000000000000000;
	st.global.v2.f64 	[%rd54], {%fd1, %fd2};
	add.s64 	%rd56, %rd56, %rd5;
	add.s64 	%rd54, %rd54, %rd13;
	add.s64 	%rd53, %rd53, %rd15;
	add.s64 	%rd52, %rd52, -1;
	setp.ne.s64 	%p5, %rd52, 0;
	@%p5 bra 	$L__BB1_6;
$L__BB1_7:
	setp.lt.u64 	%p6, %rd11, 3;
	@%p6 bra 	$L__BB1_10;
	shl.b64 	%rd42, %rd5, 3;
	shl.b64 	%rd44, %rd5, 4;
	shl.b64 	%rd50, %rd5, 2;
$L__BB1_9:
	.pragma "nounroll";
	shl.b64 	%rd38, %rd56, 3;
	add.s64 	%rd39, %rd2, %rd38;
	ld.global.nc.f64 	%fd3, [%rd39];
	shl.b64 	%rd40, %rd56, 4;
	add.s64 	%rd41, %rd1, %rd40;
	mov.f64 	%fd4, 0d0000000000000000;
	st.global.v2.f64 	[%rd41], {%fd3, %fd4};
	add.s64 	%rd43, %rd39, %rd42;
	ld.global.nc.f64 	%fd5, [%rd43];
	add.s64 	%rd45, %rd41, %rd44;
	st.global.v2.f64 	[%rd45], {%fd5, %fd4};
	add.s64 	%rd46, %rd43, %rd42;
	ld.global.nc.f64 	%fd6, [%rd46];
	add.s64 	%rd47, %rd45, %rd44;
	st.global.v2.f64 	[%rd47], {%fd6, %fd4};
	add.s64 	%rd48, %rd46, %rd42;
	ld.global.nc.f64 	%fd7, [%rd48];
	add.s64 	%rd49, %rd47, %rd44;
	st.global.v2.f64 	[%rd49], {%fd7, %fd4};
	add.s64 	%rd56, %rd50, %rd56;
	setp.lt.s64 	%p7, %rd56, %rd4;
	@%p7 bra 	$L__BB1_9;
$L__BB1_10:
	ret;

}


// ===== COMPILED SASS (sm_100) =====

	.target	sm_100

	.elftype	@"ET_EXEC"


//--------------------- .note.nv.tkinfo           --------------------------
	.section	.note.nv.tkinfo,"",@"SHT_NOTE"
	.sectionflags	@"SHF_NOTE_NV_TKINFO"
	.tkinfo
        /*0018*/ 	.word	0x00000002
        /*0030*/ 	.string	""
        /*0030*/ 	.string	"ptxas"
        /*0030*/ 	.string	"Cuda compilation tools, release 13.0, V13.0.88"
        /*0030*/ 	.string	"Build cuda_13.0.r13.0/compiler.36424714_0"
        /*0030*/ 	.string	"-arch sm_100 -m 64 "



//--------------------- .note.nv.cuinfo           --------------------------
	.section	.note.nv.cuinfo,"",@"SHT_NOTE"
	.sectionflags	@"SHF_NOTE_NV_CUINFO"
        /*0018*/ 	.short	0x0002
        /*001a*/ 	.short	0x0064
        /*001c*/ 	.short	0x0082
	.zero		2


//--------------------- .nv.info                  --------------------------
	.section	.nv.info,"",@"SHT_CUDA_INFO"
	.align	4


	//----- nvinfo : EIATTR_REGCOUNT
	.align		4
        /*0000*/ 	.byte	0x04, 0x2f
        /*0002*/ 	.short	(.L_1 - .L_0)
	.align		4
.L_0:
        /*0004*/ 	.word	index@(_Z12real2complexPdP7double2)
        /*0008*/ 	.word	0x0000000e


	//----- nvinfo : EIATTR_FRAME_SIZE
	.align		4
.L_1:
        /*000c*/ 	.byte	0x04, 0x11
        /*000e*/ 	.short	(.L_3 - .L_2)
	.align		4
.L_2:
        /*0010*/ 	.word	index@(_Z12real2complexPdP7double2)
        /*0014*/ 	.word	0x00000000


	//----- nvinfo : EIATTR_REGCOUNT
	.align		4
.L_3:
        /*0018*/ 	.byte	0x04, 0x2f
        /*001a*/ 	.short	(.L_5 - .L_4)
	.align		4
.L_4:
        /*001c*/ 	.word	index@(_Z13real2complex_PKdP7double2i)
        /*0020*/ 	.word	0x00000020


	//----- nvinfo : EIATTR_FRAME_SIZE
	.align		4
.L_5:
        /*0024*/ 	.byte	0x04, 0x11
        /*0026*/ 	.short	(.L_7 - .L_6)
	.align		4
.L_6:
        /*0028*/ 	.word	index@($__internal_0_$__cuda_sm20_div_u64)
        /*002c*/ 	.word	0x00000000


	//----- nvinfo : EIATTR_FRAME_SIZE
	.align		4
.L_7:
        /*0030*/ 	.byte	0x04, 0x11
        /*0032*/ 	.short	(.L_9 - .L_8)
	.align		4
.L_8:
        /*0034*/ 	.word	index@(_Z13real2complex_PKdP7double2i)
        /*0038*/ 	.word	0x00000000


	//----- nvinfo : EIATTR_MIN_STACK_SIZE
	.align		4
.L_9:
        /*003c*/ 	.byte	0x04, 0x12
        /*003e*/ 	.short	(.L_11 - .L_10)
	.align		4
.L_10:
        /*0040*/ 	.word	index@(_Z13real2complex_PKdP7double2i)
        /*0044*/ 	.word	0x00000000


	//----- nvinfo : EIATTR_MIN_STACK_SIZE
	.align		4
.L_11:
        /*0048*/ 	.byte	0x04, 0x12
        /*004a*/ 	.short	(.L_13 - .L_12)
	.align		4
.L_12:
        /*004c*/ 	.word	index@(_Z12real2complexPdP7double2)
        /*0050*/ 	.word	0x00000000
.L_13:


//--------------------- .nv.compat                --------------------------
	.section	.nv.compat,"",@"SHT_CUDA_COMPAT_INFO"
	.align	4
        /*0000*/ 	.byte	0x02, 0x09, 0x00, 0x00, 0x02, 0x02, 0x01, 0x00, 0x02, 0x05, 0x05, 0x00, 0x03, 0x07, 0x01, 0x01
        /*0010*/ 	.byte	0x02, 0x03, 0x00, 0x00, 0x02, 0x06, 0x01, 0x00, 0x04, 0x0b, 0x08, 0x00, 0x09, 0x00, 0x00, 0x00
        /*0020*/ 	.byte	0x00, 0x00, 0x00, 0x00


//--------------------- .nv.info._Z13real2complex_PKdP7double2i --------------------------
	.section	.nv.info._Z13real2complex_PKdP7double2i,"",@"SHT_CUDA_INFO"
	.sectionflags	@""
	.align	4


	//----- nvinfo : EIATTR_CUDA_API_VERSION
	.align		4
        /*0000*/ 	.byte	0x04, 0x37
        /*0002*/ 	.short	(.L_15 - .L_14)
.L_14:
        /*0004*/ 	.word	0x00000082


	//----- nvinfo : EIATTR_KPARAM_INFO
	.align		4
.L_15:
        /*0008*/ 	.byte	0x04, 0x17
        /*000a*/ 	.short	(.L_17 - .L_16)
.L_16:
        /*000c*/ 	.word	0x00000000
        /*0010*/ 	.short	0x0002
        /*0012*/ 	.short	0x0010
        /*0014*/ 	.byte	0x00, 0xf0, 0x11, 0x00


	//----- nvinfo : EIATTR_KPARAM_INFO
	.align		4
.L_17:
        /*0018*/ 	.byte	0x04, 0x17
        /*001a*/ 	.short	(.L_19 - .L_18)
.L_18:
        /*001c*/ 	.word	0x00000000
        /*0020*/ 	.short	0x0001
        /*0022*/ 	.short	0x0008
        /*0024*/ 	.byte	0x00, 0xf5, 0x21, 0x00


	//----- nvinfo : EIATTR_KPARAM_INFO
	.align		4
.L_19:
        /*0028*/ 	.byte	0x04, 0x17
        /*002a*/ 	.short	(.L_21 - .L_20)
.L_20:
        /*002c*/ 	.word	0x00000000
        /*0030*/ 	.short	0x0000
        /*0032*/ 	.short	0x0000
        /*0034*/ 	.byte	0x00, 0xf5, 0x21, 0x00


	//----- nvinfo : EIATTR_SPARSE_MMA_MASK
	.align		4
.L_21:
        /*0038*/ 	.byte	0x03, 0x50
        /*003a*/ 	.short	0x0000


	//----- nvinfo : EIATTR_MAXREG_COUNT
	.align		4
        /*003c*/ 	.byte	0x03, 0x1b
        /*003e*/ 	.short	0x00ff


	//----- nvinfo : EIATTR_MERCURY_ISA_VERSION
	.align		4
        /*0040*/ 	.byte	0x03, 0x5f
        /*0042*/ 	.short	0x0101


	//----- nvinfo : EIATTR_VRC_CTA_INIT_COUNT
	.align		4
        /*0044*/ 	.byte	0x02, 0x4a
	.zero		1
	.zero		1


	//----- nvinfo : EIATTR_EXIT_INSTR_OFFSETS
	.align		4
        /*0048*/ 	.byte	0x04, 0x1c
        /*004a*/ 	.short	(.L_23 - .L_22)


	//   ....[0]....
.L_22:
        /*004c*/ 	.word	0x00000090


	//   ....[1]....
        /*0050*/ 	.word	0x00000590


	//   ....[2]....
        /*0054*/ 	.word	0x00000810


	//----- nvinfo : EIATTR_CRS_STACK_SIZE
	.align		4
.L_23:
        /*0058*/ 	.byte	0x04, 0x1e
        /*005a*/ 	.short	(.L_25 - .L_24)
.L_24:
        /*005c*/ 	.word	0x00000000


	//----- nvinfo : EIATTR_CBANK_PARAM_SIZE
	.align		4
.L_25:
        /*0060*/ 	.byte	0x03, 0x19
        /*0062*/ 	.short	0x0014


	//----- nvinfo : EIATTR_PARAM_CBANK
	.align		4
        /*0064*/ 	.byte	0x04, 0x0a
        /*0066*/ 	.short	(.L_27 - .L_26)
	.align		4
.L_26:
        /*0068*/ 	.word	index@(.nv.constant0._Z13real2complex_PKdP7double2i)
        /*006c*/ 	.short	0x0380
        /*006e*/ 	.short	0x0014


	//----- nvinfo : EIATTR_SW_WAR
	.align		4
.L_27:
        /*0070*/ 	.byte	0x04, 0x36
        /*0072*/ 	.short	(.L_29 - .L_28)
.L_28:
        /*0074*/ 	.word	0x00000008
.L_29:


//--------------------- .nv.info._Z12real2complexPdP7double2 --------------------------
	.section	.nv.info._Z12real2complexPdP7double2,"",@"SHT_CUDA_INFO"
	.sectionflags	@""
	.align	4


	//----- nvinfo : EIATTR_CUDA_API_VERSION
	.align		4
        /*0000*/ 	.byte	0x04, 0x37
        /*0002*/ 	.short	(.L_31 - .L_30)
.L_30:
        /*0004*/ 	.word	0x00000082


	//----- nvinfo : EIATTR_KPARAM_INFO
	.align		4
.L_31:
        /*0008*/ 	.byte	0x04, 0x17
        /*000a*/ 	.short	(.L_33 - .L_32)
.L_32:
        /*000c*/ 	.word	0x00000000
        /*0010*/ 	.short	0x0001
        /*0012*/ 	.short	0x0008
        /*0014*/ 	.byte	0x00, 0xf5, 0x21, 0x00


	//----- nvinfo : EIATTR_KPARAM_INFO
	.align		4
.L_33:
        /*0018*/ 	.byte	0x04, 0x17
        /*001a*/ 	.short	(.L_35 - .L_34)
.L_34:
        /*001c*/ 	.word	0x00000000
        /*0020*/ 	.short	0x0000
        /*0022*/ 	.short	0x0000
        /*0024*/ 	.byte	0x00, 0xf5, 0x21, 0x00


	//----- nvinfo : EIATTR_SPARSE_MMA_MASK
	.align		4
.L_35:
        /*0028*/ 	.byte	0x03, 0x50
        /*002a*/ 	.short	0x0000


	//----- nvinfo : EIATTR_MAXREG_COUNT
	.align		4
        /*002c*/ 	.byte	0x03, 0x1b
        /*002e*/ 	.short	0x00ff


	//----- nvinfo : EIATTR_MERCURY_ISA_VERSION
	.align		4
        /*0030*/ 	.byte	0x03, 0x5f
        /*0032*/ 	.short	0x0101


	//----- nvinfo : EIATTR_VRC_CTA_INIT_COUNT
	.align		4
        /*0034*/ 	.byte	0x02, 0x4a
	.zero		1
	.zero		1


	//----- nvinfo : EIATTR_EXIT_INSTR_OFFSETS
	.align		4
        /*0038*/ 	.byte	0x04, 0x1c
        /*003a*/ 	.short	(.L_37 - .L_36)


	//   ....[0]....
.L_36:
        /*003c*/ 	.word	0x000000d0


	//----- nvinfo : EIATTR_CBANK_PARAM_SIZE
	.align		4
.L_37:
        /*0040*/ 	.byte	0x03, 0x19
        /*0042*/ 	.short	0x0010


	//----- nvinfo : EIATTR_PARAM_CBANK
	.align		4
        /*0044*/ 	.byte	0x04, 0x0a
        /*0046*/ 	.short	(.L_39 - .L_38)
	.align		4
.L_38:
        /*0048*/ 	.word	index@(.nv.constant0._Z12real2complexPdP7double2)
        /*004c*/ 	.short	0x0380
        /*004e*/ 	.short	0x0010


	//----- nvinfo : EIATTR_SW_WAR
	.align		4
.L_39:
        /*0050*/ 	.byte	0x04, 0x36
        /*0052*/ 	.short	(.L_41 - .L_40)
.L_40:
        /*0054*/ 	.word	0x00000008
.L_41:


//--------------------- .nv.callgraph             --------------------------
	.section	.nv.callgraph,"",@"SHT_CUDA_CALLGRAPH"
	.align	4
	.sectionentsize	8
	.align		4
        /*0000*/ 	.word	0x00000000
	.align		4
        /*0004*/ 	.word	0xffffffff
	.align		4
        /*0008*/ 	.word	0x00000000
	.align		4
        /*000c*/ 	.word	0xfffffffe
	.align		4
        /*0010*/ 	.word	0x00000000
	.align		4
        /*0014*/ 	.word	0xfffffffd
	.align		4
        /*0018*/ 	.word	0x00000000
	.align		4
        /*001c*/ 	.word	0xfffffffc


//--------------------- .text._Z13real2complex_PKdP7double2i --------------------------
	.section	.text._Z13real2complex_PKdP7double2i,"ax",@progbits
	.align	128
        .global         _Z13real2complex_PKdP7double2i
        .type           _Z13real2complex_PKdP7double2i,@function
        .size           _Z13real2complex_PKdP7double2i,(.L_x_9 - _Z13real2complex_PKdP7double2i)
        .other          _Z13real2complex_PKdP7double2i,@"STO_CUDA_ENTRY STV_DEFAULT"
_Z13real2complex_PKdP7double2i:
.text._Z13real2complex_PKdP7double2i:
[----:B------:R-:W-:Y:S01]  /*0000*/  LDC R1, c[0x0][0x37c] ;  /* 0x0000df00ff017b82 */ /* 0x000fe20000000800 */
[----:B------:R-:W0:Y:S07]  /*0010*/  S2R R3, SR_TID.X ;  /* 0x0000000000037919 */ /* 0x000e2e0000002100 */
[----:B------:R-:W0:Y:S01]  /*0020*/  S2UR UR4, SR_CTAID.X ;  /* 0x00000000000479c3 */ /* 0x000e220000002500 */
[----:B------:R-:W1:Y:S07]  /*0030*/  LDCU UR5, c[0x0][0x390] ;  /* 0x00007200ff0577ac */ /* 0x000e6e0008000800 */
[----:B------:R-:W0:Y:S01]  /*0040*/  LDC R0, c[0x0][0x360] ;  /* 0x0000d800ff007b82 */ /* 0x000e220000000800 */
[----:B-1----:R-:W-:Y:S01]  /*0050*/  USHF.R.S32.HI UR6, URZ, 0x1f, UR5 ;  /* 0x0000001fff067899 */ /* 0x002fe20008011405 */
[----:B0-----:R-:W-:-:S05]  /*0060*/  IMAD R28, R0, UR4, R3 ;  /* 0x00000004001c7c24 */ /* 0x001fca000f8e0203 */
[----:B------:R-:W-:-:S04]  /*0070*/  ISETP.GE.U32.AND P0, PT, R28, UR5, PT ;  /* 0x000000051c007c0c */ /* 0x000fc8000bf06070 */
[----:B------:R-:W-:-:S13]  /*0080*/  ISETP.GE.AND.EX P0, PT, RZ, UR6, PT, P0 ;  /* 0x00000006ff007c0c */ /* 0x000fda000bf06300 */
[----:B------:R-:W-:Y:S05]  /*0090*/  @P0 EXIT ;  /* 0x000000000000094d */ /* 0x000fea0003800000 */
[----:B------:R-:W0:Y:S01]  /*00a0*/  LDCU UR4, c[0x0][0x370] ;  /* 0x00006e00ff0477ac */ /* 0x000e220008000800 */
[----:B------:R-:W-:Y:S01]  /*00b0*/  IMAD.MOV.U32 R3, RZ, RZ, RZ ;  /* 0x000000ffff037224 */ /* 0x000fe200078e00ff */
[----:B------:R-:W-:Y:S01]  /*00c0*/  BSSY.RECONVERGENT B0, `(.L_x_0) ;  /* 0x0000027000007945 */ /* 0x000fe20003800200 */
[----:B0-----:R-:W-:-:S05]  /*00d0*/  IMAD R0, R0, UR4, RZ ;  /* 0x0000000400007c24 */ /* 0x001fca000f8e02ff */
[----:B------:R-:W-:-:S04]  /*00e0*/  IADD3 R4, P0, PT, R0, R28, RZ ;  /* 0x0000001c00047210 */ /* 0x000fc80007f1e0ff */
[C---:B------:R-:W-:Y:S01]  /*00f0*/  ISETP.GT.U32.AND P1, PT, R4.reuse, UR5, PT ;  /* 0x0000000504007c0c */ /* 0x040fe2000bf24070 */
[----:B------:R-:W-:Y:S01]  /*0100*/  IMAD.X R7, RZ, RZ, R3, P0 ;  /* 0x000000ffff077224 */ /* 0x000fe200000e0603 */
[----:B------:R-:W-:-:S04]  /*0110*/  ISETP.GE.U32.AND P0, PT, R4, UR5, PT ;  /* 0x0000000504007c0c */ /* 0x000fc8000bf06070 */
[C---:B------:R-:W-:Y:S02]  /*0120*/  ISETP.GT.U32.AND.EX P1, PT, R7.reuse, UR6, PT, P1 ;  /* 0x0000000607007c0c */ /* 0x040fe4000bf24110 */
[C---:B------:R-:W-:Y:S02]  /*0130*/  ISETP.GE.U32.AND.EX P0, PT, R7.reuse, UR6, PT, P0 ;  /* 0x0000000607007c0c */ /* 0x040fe4000bf06100 */
[----:B------:R-:W-:Y:S02]  /*0140*/  SEL R5, R4, UR5, P1 ;  /* 0x0000000504057c07 */ /* 0x000fe40008800000 */
[----:B------:R-:W-:Y:S02]  /*0150*/  SEL R2, RZ, 0x1, P0 ;  /* 0x00000001ff027807 */ /* 0x000fe40000000000 */
[----:B------:R-:W-:Y:S02]  /*0160*/  SEL R6, R7, UR6, P1 ;  /* 0x0000000607067c07 */ /* 0x000fe40008800000 */
[----:B------:R-:W-:-:S04]  /*0170*/  IADD3 R5, P0, P1, R5, -R4, -R2 ;  /* 0x8000000405057210 */ /* 0x000fc8000791e802 */
[----:B------:R-:W-:-:S04]  /*0180*/  IADD3.X R6, PT, PT, R6, -0x1, ~R7, P0, P1 ;  /* 0xffffffff06067810 */ /* 0x000fc800007e2c07 */
[----:B------:R-:W-:-:S13]  /*0190*/  ISETP.NE.U32.AND P0, PT, R6, RZ, PT ;  /* 0x000000ff0600720c */ /* 0x000fda0003f05070 */
[----:B------:R-:W-:Y:S05]  /*01a0*/  @P0 BRA `(.L_x_1) ;  /* 0x0000000000500947 */ /* 0x000fea0003800000 */
[----:B------:R-:W0:Y:S01]  /*01b0*/  I2F.U32.RP R4, R0 ;  /* 0x0000000000047306 */ /* 0x000e220000209000 */
[----:B------:R-:W-:Y:S01]  /*01c0*/  IMAD.MOV R9, RZ, RZ, -R0 ;  /* 0x000000ffff097224 */ /* 0x000fe200078e0a00 */
[----:B------:R-:W-:-:S06]  /*01d0*/  ISETP.NE.U32.AND P2, PT, R0, RZ, PT ;  /* 0x000000ff0000720c */ /* 0x000fcc0003f45070 */
[----:B0-----:R-:W0:Y:S02]  /*01e0*/  MUFU.RCP R4, R4 ;  /* 0x0000000400047308 */ /* 0x001e240000001000 */
[----:B0-----:R-:W-:-:S06]  /*01f0*/  VIADD R6, R4, 0xffffffe ;  /* 0x0ffffffe04067836 */ /* 0x001fcc0000000000 */
[----:B------:R0:W1:Y:S02]  /*0200*/  F2I.FTZ.U32.TRUNC.NTZ R7, R6 ;  /* 0x0000000600077305 */ /* 0x000064000021f000 */
[----:B0-----:R-:W-:Y:S02]  /*0210*/  IMAD.MOV.U32 R6, RZ, RZ, RZ ;  /* 0x000000ffff067224 */ /* 0x001fe400078e00ff */
[----:B-1----:R-:W-:-:S04]  /*0220*/  IMAD R9, R9, R7, RZ ;  /* 0x0000000709097224 */ /* 0x002fc800078e02ff */
[----:B------:R-:W-:-:S06]  /*0230*/  IMAD.HI.U32 R8, R7, R9, R6 ;  /* 0x0000000907087227 */ /* 0x000fcc00078e0006 */
[----:B------:R-:W-:-:S04]  /*0240*/  IMAD.HI.U32 R4, R8, R5, RZ ;  /* 0x0000000508047227 */ /* 0x000fc800078e00ff */
[----:B------:R-:W-:-:S04]  /*0250*/  IMAD.MOV R7, RZ, RZ, -R4 ;  /* 0x000000ffff077224 */ /* 0x000fc800078e0a04 */
[----:B------:R-:W-:-:S05]  /*0260*/  IMAD R5, R0, R7, R5 ;  /* 0x0000000700057224 */ /* 0x000fca00078e0205 */
[----:B------:R-:W-:-:S13]  /*0270*/  ISETP.GE.U32.AND P0, PT, R5, R0, PT ;  /* 0x000000000500720c */ /* 0x000fda0003f06070 */
[----:B------:R-:W-:Y:S02]  /*0280*/  @P0 IMAD.IADD R5, R5, 0x1, -R0 ;  /* 0x0000000105050824 */ /* 0x000fe400078e0a00 */
[----:B------:R-:W-:-:S03]  /*0290*/  @P0 VIADD R4, R4, 0x1 ;  /* 0x0000000104040836 */ /* 0x000fc60000000000 */
[----:B------:R-:W-:Y:S01]  /*02a0*/  ISETP.GE.U32.AND P1, PT, R5, R0, PT ;  /* 0x000000000500720c */ /* 0x000fe20003f26070 */
[----:B------:R-:W-:-:S12]  /*02b0*/  IMAD.MOV.U32 R5, RZ, RZ, RZ ;  /* 0x000000ffff057224 */ /* 0x000fd800078e00ff */
[----:B------:R-:W-:Y:S01]  /*02c0*/  @P1 VIADD R4, R4, 0x1 ;  /* 0x0000000104041836 */ /* 0x000fe20000000000 */
[----:B------:R-:W-:Y:S01]  /*02d0*/  @!P2 LOP3.LUT R4, RZ, R0, RZ, 0x33, !PT ;  /* 0x00000000ff04a212 */ /* 0x000fe200078e33ff */
[----:B------:R-:W-:Y:S06]  /*02e0*/  BRA `(.L_x_2) ;  /* 0x0000000000107947 */ /* 0x000fec0003800000 */
.L_x_1:
[----:B------:R-:W-:-:S07]  /*02f0*/  MOV R4, 0x310 ;  /* 0x0000031000047802 */ /* 0x000fce0000000f00 */
[----:B------:R-:W-:Y:S05]  /*0300*/  CALL.REL.NOINC `($__internal_0_$__cuda_sm20_div_u64) ;  /* 0x0000000400447944 */ /* 0x000fea0003c00000 */
[----:B------:R-:W-:Y:S02]  /*0310*/  IMAD.MOV.U32 R4, RZ, RZ, R6 ;  /* 0x000000ffff047224 */ /* 0x000fe400078e0006 */
[----:B------:R-:W-:-:S07]  /*0320*/  IMAD.MOV.U32 R5, RZ, RZ, R7 ;  /* 0x000000ffff057224 */ /* 0x000fce00078e0007 */
.L_x_2:
[----:B------:R-:W-:Y:S05]  /*0330*/  BSYNC.RECONVERGENT B0 ;  /* 0x0000000000007941 */ /* 0x000fea0003800200 */
.L_x_0:
[----:B------:R-:W-:Y:S01]  /*0340*/  IADD3 R2, P0, PT, R4, R2, RZ ;  /* 0x0000000204027210 */ /* 0x000fe20007f1e0ff */
[----:B------:R-:W0:Y:S01]  /*0350*/  LDCU.64 UR4, c[0x0][0x358] ;  /* 0x00006b00ff0477ac */ /* 0x000e220008000a00 */
[----:B------:R-:W-:Y:S02]  /*0360*/  BSSY.RECONVERGENT B0, `(.L_x_3) ;  /* 0x0000022000007945 */ /* 0x000fe40003800200 */
[C---:B------:R-:W-:Y:S01]  /*0370*/  LOP3.LUT R6, R2.reuse, 0x3, RZ, 0xc0, !PT ;  /* 0x0000000302067812 */ /* 0x040fe200078ec0ff */
[----:B------:R-:W-:Y:S01]  /*0380*/  IMAD.X R4, RZ, RZ, R5, P0 ;  /* 0x000000ffff047224 */ /* 0x000fe200000e0605 */
[----:B------:R-:W-:Y:S02]  /*0390*/  ISETP.GE.U32.AND P0, PT, R2, 0x3, PT ;  /* 0x000000030200780c */ /* 0x000fe40003f06070 */
[----:B------:R-:W-:Y:S02]  /*03a0*/  ISETP.NE.U32.AND P1, PT, R6, 0x3, PT ;  /* 0x000000030600780c */ /* 0x000fe40003f25070 */
[----:B------:R-:W-:-:S02]  /*03b0*/  ISETP.GE.U32.AND.EX P0, PT, R4, RZ, PT, P0 ;  /* 0x000000ff0400720c */ /* 0x000fc40003f06100 */
[----:B------:R-:W-:-:S13]  /*03c0*/  ISETP.NE.AND.EX P1, PT, RZ, RZ, PT, P1 ;  /* 0x000000ffff00720c */ /* 0x000fda0003f25310 */
[----:B0-----:R-:W-:Y:S05]  /*03d0*/  @!P1 BRA `(.L_x_4) ;  /* 0x0000000000689947 */ /* 0x001fea0003800000 */
[----:B------:R-:W0:Y:S01]  /*03e0*/  LDCU.128 UR8, c[0x0][0x380] ;  /* 0x00007000ff0877ac */ /* 0x000e220008000c00 */
[----:B------:R-:W-:Y:S02]  /*03f0*/  VIADD R2, R2, 0x1 ;  /* 0x0000000102027836 */ /* 0x000fe40000000000 */
[----:B------:R-:W-:-:S03]  /*0400*/  IMAD.MOV.U32 R10, RZ, RZ, RZ ;  /* 0x000000ffff0a7224 */ /* 0x000fc600078e00ff */
[----:B------:R-:W-:Y:S02]  /*0410*/  LOP3.LUT R2, R2, 0x3, RZ, 0xc0, !PT ;  /* 0x0000000302027812 */ /* 0x000fe400078ec0ff */
[C---:B0-----:R-:W-:Y:S02]  /*0420*/  LEA R13, P1, R28.reuse, UR10, 0x4 ;  /* 0x0000000a1c0d7c11 */ /* 0x041fe4000f8220ff */
[C---:B------:R-:W-:Y:S02]  /*0430*/  LEA R11, P2, R28.reuse, UR8, 0x3 ;  /* 0x000000081c0b7c11 */ /* 0x040fe4000f8418ff */
[C-C-:B------:R-:W-:Y:S02]  /*0440*/  LEA.HI.X R14, R28.reuse, UR11, R3.reuse, 0x4, P1 ;  /* 0x0000000b1c0e7c11 */ /* 0x140fe400088f2403 */
[----:B------:R-:W-:-:S09]  /*0450*/  LEA.HI.X R12, R28, UR9, R3, 0x3, P2 ;  /* 0x000000091c0c7c11 */ /* 0x000fd200090f1c03 */
.L_x_5:
[----:B0-----:R-:W-:Y:S02]  /*0460*/  IMAD.MOV.U32 R4, RZ, RZ, R11 ;  /* 0x000000ffff047224 */ /* 0x001fe400078e000b */
[----:B------:R-:W-:-:S06]  /*0470*/  IMAD.MOV.U32 R5, RZ, RZ, R12 ;  /* 0x000000ffff057224 */ /* 0x000fcc00078e000c */
[----:B------:R-:W2:Y:S01]  /*0480*/  LDG.E.64.CONSTANT R4, desc[UR4][R4.64] ;  /* 0x0000000404047981 */ /* 0x000ea2000c1e9b00 */
[----:B------:R-:W-:Y:S01]  /*0490*/  CS2R R6, SRZ ;  /* 0x0000000000067805 */ /* 0x000fe2000001ff00 */
[----:B------:R-:W-:Y:S01]  /*04a0*/  IMAD.MOV.U32 R8, RZ, RZ, R13 ;  /* 0x000000ffff087224 */ /* 0x000fe200078e000d */
[----:B------:R-:W-:Y:S01]  /*04b0*/  IADD3 R2, P1, PT, R2, -0x1, RZ ;  /* 0xffffffff02027810 */ /* 0x000fe20007f3e0ff */
[----:B------:R-:W-:Y:S01]  /*04c0*/  IMAD.MOV.U32 R9, RZ, RZ, R14 ;  /* 0x000000ffff097224 */ /* 0x000fe200078e000e */
[----:B------:R-:W-:Y:S02]  /*04d0*/  IADD3 R28, P2, PT, R0, R28, RZ ;  /* 0x0000001c001c7210 */ /* 0x000fe40007f5e0ff */
[----:B------:R-:W-:Y:S02]  /*04e0*/  IADD3.X R10, PT, PT, R10, -0x1, RZ, P1, !PT ;  /* 0xffffffff0a0a7810 */ /* 0x000fe40000ffe4ff */
[----:B------:R-:W-:Y:S01]  /*04f0*/  ISETP.NE.U32.AND P1, PT, R2, RZ, PT ;  /* 0x000000ff0200720c */ /* 0x000fe20003f25070 */
[----:B------:R-:W-:Y:S01]  /*0500*/  IMAD.X R3, RZ, RZ, R3, P2 ;  /* 0x000000ffff037224 */ /* 0x000fe200010e0603 */
[----:B------:R-:W-:-:S02]  /*0510*/  LEA R13, P3, R0, R13, 0x4 ;  /* 0x0000000d000d7211 */ /* 0x000fc400078620ff */
[----:B------:R-:W-:Y:S02]  /*0520*/  ISETP.NE.AND.EX P1, PT, R10, RZ, PT, P1 ;  /* 0x000000ff0a00720c */ /* 0x000fe40003f25310 */
[C---:B------:R-:W-:Y:S02]  /*0530*/  LEA R11, P4, R0.reuse, R11, 0x3 ;  /* 0x0000000b000b7211 */ /* 0x040fe400078818ff */
[C---:B------:R-:W-:Y:S02]  /*0540*/  LEA.HI.X R14, R0.reuse, R14, RZ, 0x4, P3 ;  /* 0x0000000e000e7211 */ /* 0x040fe400018f24ff */
[----:B------:R-:W-:Y:S01]  /*0550*/  LEA.HI.X R12, R0, R12, RZ, 0x3, P4 ;  /* 0x0000000c000c7211 */ /* 0x000fe200020f1cff */
[----:B--2---:R0:W-:Y:S06]  /*0560*/  STG.E.128 desc[UR4][R8.64], R4 ;  /* 0x0000000408007986 */ /* 0x0041ec000c101d04 */
[----:B------:R-:W-:Y:S05]  /*0570*/  @P1 BRA `(.L_x_5) ;  /* 0xfffffffc00b81947 */ /* 0x000fea000383ffff */
.L_x_4:
[----:B------:R-:W-:Y:S05]  /*0580*/  BSYNC.RECONVERGENT B0 ;  /* 0x0000000000007941 */ /* 0x000fea0003800200 */
.L_x_3:
[----:B------:R-:W-:Y:S05]  /*0590*/  @!P0 EXIT ;  /* 0x000000000000894d */ /* 0x000fea0003800000 */
[C---:B------:R-:W-:Y:S01]  /*05a0*/  IMAD.SHL.U32 R20, R0.reuse, 0x8, RZ ;  /* 0x0000000800147824 */ /* 0x040fe200078e00ff */
[--C-:B------:R-:W-:Y:S01]  /*05b0*/  SHF.R.U32.HI R21, RZ, 0x1d, R0.reuse ;  /* 0x0000001dff157819 */ /* 0x100fe20000011600 */
[----:B------:R-:W-:Y:S01]  /*05c0*/  IMAD.SHL.U32 R29, R0, 0x10, RZ ;  /* 0x00000010001d7824 */ /* 0x000fe200078e00ff */
[----:B------:R-:W-:Y:S01]  /*05d0*/  SHF.R.U32.HI R2, RZ, 0x1c, R0 ;  /* 0x0000001cff027819 */ /* 0x000fe20000011600 */
[----:B------:R-:W1:Y:S01]  /*05e0*/  LDCU UR7, c[0x0][0x390] ;  /* 0x00007200ff0777ac */ /* 0x000e620008000800 */
[----:B------:R-:W2:Y:S05]  /*05f0*/  LDCU.128 UR8, c[0x0][0x380] ;  /* 0x00007000ff0877ac */ /* 0x000eaa0008000c00 */
.L_x_6:
[----:B0-2---:R-:W-:-:S04]  /*0600*/  LEA R4, P0, R28, UR8, 0x3 ;  /* 0x000000081c047c11 */ /* 0x005fc8000f8018ff */
[----:B------:R-:W-:Y:S02]  /*0610*/  LEA.HI.X R5, R28, UR9, R3, 0x3, P0 ;  /* 0x000000091c057c11 */ /* 0x000fe400080f1c03 */
[----:B---3--:R-:W-:-:S05]  /*0620*/  IADD3 R8, P0, PT, R20, R4, RZ ;  /* 0x0000000414087210 */ /* 0x008fca0007f1e0ff */
[C---:B------:R-:W-:Y:S01]  /*0630*/  IMAD.X R9, R21.reuse, 0x1, R5, P0 ;  /* 0x0000000115097824 */ /* 0x040fe200000e0605 */
[C---:B------:R-:W-:Y:S01]  /*0640*/  IADD3 R12, P0, PT, R20.reuse, R8, RZ ;  /* 0x00000008140c7210 */ /* 0x040fe20007f1e0ff */
[----:B------:R-:W2:Y:S04]  /*0650*/  LDG.E.64.CONSTANT R4, desc[UR4][R4.64] ;  /* 0x0000000404047981 */ /* 0x000ea8000c1e9b00 */
[C---:B------:R-:W-:Y:S01]  /*0660*/  IMAD.X R13, R21.reuse, 0x1, R9, P0 ;  /* 0x00000001150d7824 */ /* 0x040fe200000e0609 */
[----:B------:R-:W-:Y:S01]  /*0670*/  IADD3 R16, P0, PT, R20, R12, RZ ;  /* 0x0000000c14107210 */ /* 0x000fe20007f1e0ff */
[----:B------:R-:W3:Y:S04]  /*0680*/  LDG.E.64.CONSTANT R8, desc[UR4][R8.64] ;  /* 0x0000000408087981 */ /* 0x000ee8000c1e9b00 */
[----:B------:R-:W-:-:S02]  /*0690*/  IMAD.X R17, R21, 0x1, R13, P0 ;  /* 0x0000000115117824 */ /* 0x000fc400000e060d */
[----:B------:R-:W4:Y:S04]  /*06a0*/  LDG.E.64.CONSTANT R12, desc[UR4][R12.64] ;  /* 0x000000040c0c7981 */ /* 0x000f28000c1e9b00 */
[----:B------:R-:W5:Y:S01]  /*06b0*/  LDG.E.64.CONSTANT R16, desc[UR4][R16.64] ;  /* 0x0000000410107981 */ /* 0x000f62000c1e9b00 */
[----:B------:R-:W-:Y:S02]  /*06c0*/  LEA R14, P0, R28, UR10, 0x4 ;  /* 0x0000000a1c0e7c11 */ /* 0x000fe4000f8020ff */
[----:B------:R-:W-:Y:S02]  /*06d0*/  CS2R R6, SRZ ;  /* 0x0000000000067805 */ /* 0x000fe4000001ff00 */
[----:B------:R-:W-:Y:S02]  /*06e0*/  CS2R R10, SRZ ;  /* 0x00000000000a7805 */ /* 0x000fe4000001ff00 */
[----:B------:R-:W-:-:S02]  /*06f0*/  CS2R R18, SRZ ;  /* 0x0000000000127805 */ /* 0x000fc4000001ff00 */
[----:B------:R-:W-:Y:S02]  /*0700*/  LEA.HI.X R15, R28, UR11, R3, 0x4, P0 ;  /* 0x0000000b1c0f7c11 */ /* 0x000fe400080f2403 */
[----:B------:R-:W-:-:S05]  /*0710*/  IADD3 R24, P0, PT, R29, R14, RZ ;  /* 0x0000000e1d187210 */ /* 0x000fca0007f1e0ff */
[----:B------:R-:W-:Y:S01]  /*0720*/  IMAD.X R25, R2, 0x1, R15, P0 ;  /* 0x0000000102197824 */ /* 0x000fe200000e060f */
[----:B------:R-:W-:-:S05]  /*0730*/  IADD3 R22, P0, PT, R29, R24, RZ ;  /* 0x000000181d167210 */ /* 0x000fca0007f1e0ff */
[----:B------:R-:W-:Y:S01]  /*0740*/  IMAD.X R23, R2, 0x1, R25, P0 ;  /* 0x0000000102177824 */ /* 0x000fe200000e0619 */
[----:B------:R-:W-:-:S05]  /*0750*/  IADD3 R26, P0, PT, R29, R22, RZ ;  /* 0x000000161d1a7210 */ /* 0x000fca0007f1e0ff */
[----:B------:R-:W-:Y:S01]  /*0760*/  IMAD.X R27, R2, 0x1, R23, P0 ;  /* 0x00000001021b7824 */ /* 0x000fe200000e0617 */
[----:B------:R-:W-:-:S04]  /*0770*/  LEA R28, P0, R0, R28, 0x2 ;  /* 0x0000001c001c7211 */ /* 0x000fc800078010ff */
[----:B------:R-:W-:Y:S02]  /*0780*/  LEA.HI.X R3, R0, R3, RZ, 0x2, P0 ;  /* 0x0000000300037211 */ /* 0x000fe400000f14ff */
[----:B-1----:R-:W-:-:S04]  /*0790*/  ISETP.GE.U32.AND P0, PT, R28, UR7, PT ;  /* 0x000000071c007c0c */ /* 0x002fc8000bf06070 */
[----:B------:R-:W-:Y:S01]  /*07a0*/  ISETP.GE.AND.EX P0, PT, R3, UR6, PT, P0 ;  /* 0x0000000603007c0c */ /* 0x000fe2000bf06300 */
[----:B--2---:R0:W-:Y:S04]  /*07b0*/  STG.E.128 desc[UR4][R14.64], R4 ;  /* 0x000000040e007986 */ /* 0x0041e8000c101d04 */
[----:B---3--:R3:W-:Y:S01]  /*07c0*/  STG.E.128 desc[UR4][R24.64], R8 ;  /* 0x0000000818007986 */ /* 0x0087e2000c101d04 */
[----:B0-----:R-:W-:-:S05]  /*07d0*/  CS2R R14, SRZ ;  /* 0x00000000000e7805 */ /* 0x001fca000001ff00 */
[----:B----4-:R3:W-:Y:S04]  /*07e0*/  STG.E.128 desc[UR4][R22.64], R12 ;  /* 0x0000000c16007986 */ /* 0x0107e8000c101d04 */
[----:B-----5:R3:W-:Y:S01]  /*07f0*/  STG.E.128 desc[UR4][R26.64], R16 ;  /* 0x000000101a007986 */ /* 0x0207e2000c101d04 */
[----:B------:R-:W-:Y:S05]  /*0800*/  @!P0 BRA `(.L_x_6) ;  /* 0xfffffffc007c8947 */ /* 0x000fea000383ffff */
[----:B------:R-:W-:Y:S05]  /*0810*/  EXIT ;  /* 0x000000000000794d */ /* 0x000fea0003800000 */
        .weak           $__internal_0_$__cuda_sm20_div_u64
        .type           $__internal_0_$__cuda_sm20_div_u64,@function
        .size           $__internal_0_$__cuda_sm20_div_u64,(.L_x_9 - $__internal_0_$__cuda_sm20_div_u64)
$__internal_0_$__cuda_sm20_div_u64:
[----:B------:R-:W-:Y:S02]  /*0820*/  IMAD.MOV.U32 R12, RZ, RZ, R0 ;  /* 0x000000ffff0c7224 */ /* 0x000fe400078e0000 */
[----:B------:R-:W-:-:S04]  /*0830*/  IMAD.MOV.U32 R13, RZ, RZ, RZ ;  /* 0x000000ffff0d7224 */ /* 0x000fc800078e00ff */
[----:B------:R-:W0:Y:S08]  /*0840*/  I2F.U64.RP R7, R12 ;  /* 0x0000000c00077312 */ /* 0x000e300000309000 */
[----:B0-----:R-:W0:Y:S02]  /*0850*/  MUFU.RCP R7, R7 ;  /* 0x0000000700077308 */ /* 0x001e240000001000 */
[----:B0-----:R-:W-:-:S06]  /*0860*/  VIADD R8, R7, 0x1ffffffe ;  /* 0x1ffffffe07087836 */ /* 0x001fcc0000000000 */
[----:B------:R-:W0:Y:S02]  /*0870*/  F2I.U64.TRUNC R8, R8 ;  /* 0x0000000800087311 */ /* 0x000e24000020d800 */
[----:B0-----:R-:W-:-:S04]  /*0880*/  IMAD.WIDE.U32 R10, R8, R0, RZ ;  /* 0x00000000080a7225 */ /* 0x001fc800078e00ff */
[----:B------:R-:W-:Y:S01]  /*0890*/  IMAD R11, R9, R0, R11 ;  /* 0x00000000090b7224 */ /* 0x000fe200078e020b */
[----:B------:R-:W-:-:S05]  /*08a0*/  IADD3 R15, P0, PT, RZ, -R10, RZ ;  /* 0x8000000aff0f7210 */ /* 0x000fca0007f1e0ff */
[----:B------:R-:W-:-:S04]  /*08b0*/  IMAD.HI.U32 R10, R8, R15, RZ ;  /* 0x0000000f080a7227 */ /* 0x000fc800078e00ff */
[----:B------:R-:W-:Y:S02]  /*08c0*/  IMAD.X R17, RZ, RZ, ~R11, P0 ;  /* 0x000000ffff117224 */ /* 0x000fe400000e0e0b */
[----:B------:R-:W-:Y:S02]  /*08d0*/  IMAD.MOV.U32 R11, RZ, RZ, R8 ;  /* 0x000000ffff0b7224 */ /* 0x000fe400078e0008 */
[-C--:B------:R-:W-:Y:S02]  /*08e0*/  IMAD R13, R9, R17.reuse, RZ ;  /* 0x00000011090d7224 */ /* 0x080fe400078e02ff */
[----:B------:R-:W-:-:S04]  /*08f0*/  IMAD.WIDE.U32 R10, P0, R8, R17, R10 ;  /* 0x00000011080a7225 */ /* 0x000fc8000780000a */
[----:B------:R-:W-:-:S04]  /*0900*/  IMAD.HI.U32 R7, R9, R17, RZ ;  /* 0x0000001109077227 */ /* 0x000fc800078e00ff */
[----:B------:R-:W-:-:S04]  /*0910*/  IMAD.HI.U32 R10, P1, R9, R15, R10 ;  /* 0x0000000f090a7227 */ /* 0x000fc8000782000a */
[----:B------:R-:W-:Y:S01]  /*0920*/  IMAD.X R7, R7, 0x1, R9, P0 ;  /* 0x0000000107077824 */ /* 0x000fe200000e0609 */
[----:B------:R-:W-:-:S04]  /*0930*/  IADD3 R11, P2, PT, R13, R10, RZ ;  /* 0x0000000a0d0b7210 */ /* 0x000fc80007f5e0ff */
[----:B------:R-:W-:Y:S01]  /*0940*/  IADD3.X R7, PT, PT, RZ, RZ, R7, P2, P1 ;  /* 0x000000ffff077210 */ /* 0x000fe200017e2407 */
[----:B------:R-:W-:-:S03]  /*0950*/  IMAD.WIDE.U32 R8, R11, R0, RZ ;  /* 0x000000000b087225 */ /* 0x000fc600078e00ff */
[----:B------:R-:W-:Y:S01]  /*0960*/  IADD3 R13, P0, PT, RZ, -R8, RZ ;  /* 0x80000008ff0d7210 */ /* 0x000fe20007f1e0ff */
[----:B------:R-:W-:Y:S02]  /*0970*/  IMAD R8, R7, R0, R9 ;  /* 0x0000000007087224 */ /* 0x000fe400078e0209 */
[----:B------:R-:W-:Y:S02]  /*0980*/  IMAD.MOV.U32 R9, RZ, RZ, RZ ;  /* 0x000000ffff097224 */ /* 0x000fe400078e00ff */
[----:B------:R-:W-:-:S04]  /*0990*/  IMAD.HI.U32 R10, R11, R13, RZ ;  /* 0x0000000d0b0a7227 */ /* 0x000fc800078e00ff */
[----:B------:R-:W-:-:S04]  /*09a0*/  IMAD.X R8, RZ, RZ, ~R8, P0 ;  /* 0x000000ffff087224 */ /* 0x000fc800000e0e08 */
[----:B------:R-:W-:-:S04]  /*09b0*/  IMAD.WIDE.U32 R10, P0, R11, R8, R10 ;  /* 0x000000080b0a7225 */ /* 0x000fc8000780000a */
[C---:B------:R-:W-:Y:S02]  /*09c0*/  IMAD R12, R7.reuse, R8, RZ ;  /* 0x00000008070c7224 */ /* 0x040fe400078e02ff */
[----:B------:R-:W-:-:S04]  /*09d0*/  IMAD.HI.U32 R11, P1, R7, R13, R10 ;  /* 0x0000000d070b7227 */ /* 0x000fc8000782000a */
[----:B------:R-:W-:Y:S01]  /*09e0*/  IMAD.HI.U32 R8, R7, R8, RZ ;  /* 0x0000000807087227 */ /* 0x000fe200078e00ff */
[----:B------:R-:W-:-:S03]  /*09f0*/  IADD3 R11, P2, PT, R12, R11, RZ ;  /* 0x0000000b0c0b7210 */ /* 0x000fc60007f5e0ff */
[----:B------:R-:W-:Y:S02]  /*0a00*/  IMAD.X R7, R8, 0x1, R7, P0 ;  /* 0x0000000108077824 */ /* 0x000fe400000e0607 */
[----:B------:R-:W-:-:S03]  /*0a10*/  IMAD.HI.U32 R8, R11, R5, RZ ;  /* 0x000000050b087227 */ /* 0x000fc600078e00ff */
[----:B------:R-:W-:Y:S01]  /*0a20*/  IADD3.X R7, PT, PT, RZ, RZ, R7, P2, P1 ;  /* 0x000000ffff077210 */ /* 0x000fe200017e2407 */
[----:B------:R-:W-:-:S04]  /*0a30*/  IMAD.WIDE.U32 R8, R11, R6, R8 ;  /* 0x000000060b087225 */ /* 0x000fc800078e0008 */
[C---:B------:R-:W-:Y:S02]  /*0a40*/  IMAD R11, R7.reuse, R6, RZ ;  /* 0x00000006070b7224 */ /* 0x040fe400078e02ff */
[----:B------:R-:W-:-:S04]  /*0a50*/  IMAD.HI.U32 R8, P0, R7, R5, R8 ;  /* 0x0000000507087227 */ /* 0x000fc80007800008 */
[----:B------:R-:W-:Y:S01]  /*0a60*/  IMAD.HI.U32 R7, R7, R6, RZ ;  /* 0x0000000607077227 */ /* 0x000fe200078e00ff */
[----:B------:R-:W-:-:S03]  /*0a70*/  IADD3 R11, P1, PT, R11, R8, RZ ;  /* 0x000000080b0b7210 */ /* 0x000fc60007f3e0ff */
[----:B------:R-:W-:Y:S02]  /*0a80*/  IMAD.X R7, RZ, RZ, R7, P0 ;  /* 0x000000ffff077224 */ /* 0x000fe400000e0607 */
[----:B------:R-:W-:-:S04]  /*0a90*/  IMAD.WIDE.U32 R8, R11, R0, RZ ;  /* 0x000000000b087225 */ /* 0x000fc800078e00ff */
[----:B------:R-:W-:Y:S01]  /*0aa0*/  IMAD.X R7, RZ, RZ, R7, P1 ;  /* 0x000000ffff077224 */ /* 0x000fe200008e0607 */
[----:B------:R-:W-:-:S03]  /*0ab0*/  IADD3 R13, P0, PT, -R8, R5, RZ ;  /* 0x00000005080d7210 */ /* 0x000fc60007f1e1ff */
[----:B------:R-:W-:Y:S01]  /*0ac0*/  IMAD R9, R7, R0, R9 ;  /* 0x0000000007097224 */ /* 0x000fe200078e0209 */
[----:B------:R-:W-:-:S03]  /*0ad0*/  IADD3 R5, P1, PT, -R0, R13, RZ ;  /* 0x0000000d00057210 */ /* 0x000fc60007f3e1ff */
[----:B------:R-:W-:Y:S01]  /*0ae0*/  IMAD.X R10, R6, 0x1, ~R9, P0 ;  /* 0x00000001060a7824 */ /* 0x000fe200000e0e09 */
[----:B------:R-:W-:Y:S02]  /*0af0*/  ISETP.GE.U32.AND P0, PT, R13, R0, PT ;  /* 0x000000000d00720c */ /* 0x000fe40003f06070 */
[----:B------:R-:W-:Y:S02]  /*0b00*/  IADD3 R6, P2, PT, R11, 0x1, RZ ;  /* 0x000000010b067810 */ /* 0x000fe40007f5e0ff */
[C---:B------:R-:W-:Y:S02]  /*0b10*/  ISETP.GE.U32.AND.EX P0, PT, R10.reuse, RZ, PT, P0 ;  /* 0x000000ff0a00720c */ /* 0x040fe40003f06100 */
[----:B------:R-:W-:Y:S01]  /*0b20*/  IADD3.X R9, PT, PT, R10, -0x1, RZ, P1, !PT ;  /* 0xffffffff0a097810 */ /* 0x000fe20000ffe4ff */
[----:B------:R-:W-:Y:S01]  /*0b30*/  IMAD.X R8, RZ, RZ, R7, P2 ;  /* 0x000000ffff087224 */ /* 0x000fe200010e0607 */
[----:B------:R-:W-:Y:S02]  /*0b40*/  SEL R11, R6, R11, P0 ;  /* 0x0000000b060b7207 */ /* 0x000fe40000000000 */
[----:B------:R-:W-:-:S02]  /*0b50*/  SEL R5, R5, R13, P0 ;  /* 0x0000000d05057207 */ /* 0x000fc40000000000 */
[----:B------:R-:W-:Y:S02]  /*0b60*/  SEL R8, R8, R7, P0 ;  /* 0x0000000708087207 */ /* 0x000fe40000000000 */
[----:B------:R-:W-:Y:S02]  /*0b70*/  IADD3 R6, P2, PT, R11, 0x1, RZ ;  /* 0x000000010b067810 */ /* 0x000fe40007f5e0ff */
[----:B------:R-:W-:Y:S02]  /*0b80*/  SEL R9, R9, R10, P0 ;  /* 0x0000000a09097207 */ /* 0x000fe40000000000 */
[----:B------:R-:W-:Y:S01]  /*0b90*/  ISETP.GE.U32.AND P0, PT, R5, R0, PT ;  /* 0x000000000500720c */ /* 0x000fe20003f06070 */
[----:B------:R-:W-:Y:S01]  /*0ba0*/  IMAD.X R7, RZ, RZ, R8, P2 ;  /* 0x000000ffff077224 */ /* 0x000fe200010e0608 */
[----:B------:R-:W-:Y:S01]  /*0bb0*/  ISETP.NE.U32.AND P1, PT, R0, RZ, PT ;  /* 0x000000ff0000720c */ /* 0x000fe20003f25070 */
[----:B------:R-:W-:Y:S01]  /*0bc0*/  IMAD.MOV.U32 R5, RZ, RZ, 0x0 ;  /* 0x00000000ff057424 */ /* 0x000fe200078e00ff */
[----:B------:R-:W-:-:S02]  /*0bd0*/  ISETP.GE.U32.AND.EX P0, PT, R9, RZ, PT, P0 ;  /* 0x000000ff0900720c */ /* 0x000fc40003f06100 */
[----:B------:R-:W-:Y:S02]  /*0be0*/  ISETP.NE.AND.EX P1, PT, RZ, RZ, PT, P1 ;  /* 0x000000ffff00720c */ /* 0x000fe40003f25310 */
[----:B------:R-:W-:Y:S02]  /*0bf0*/  SEL R6, R6, R11, P0 ;  /* 0x0000000b06067207 */ /* 0x000fe40000000000 */
[----:B------:R-:W-:Y:S02]  /*0c00*/  SEL R7, R7, R8, P0 ;  /* 0x0000000807077207 */ /* 0x000fe40000000000 */
[----:B------:R-:W-:Y:S02]  /*0c10*/  SEL R6, R6, 0xffffffff, P1 ;  /* 0xffffffff06067807 */ /* 0x000fe40000800000 */
[----:B------:R-:W-:Y:S01]  /*0c20*/  SEL R7, R7, 0xffffffff, P1 ;  /* 0xffffffff07077807 */ /* 0x000fe20000800000 */
[----:B------:R-:W-:Y:S06]  /*0c30*/  RET.REL.NODEC R4 `(_Z13real2complex_PKdP7double2i) ;  /* 0xfffffff004f07950 */ /* 0x000fec0003c3ffff */
.L_x_7:
[----:B------:R-:W-:-:S00]  /*0c40*/  BRA `(.L_x_7) ;  /* 0xfffffffc00fc7947 */ /* 0x000fc0000383ffff */
[----:B------:R-:W-:-:S00]  /*0c50*/  NOP ;  /* 0x0000000000007918 */ /* 0x000fc00000000000 */
        /* <DEDUP_REMOVED lines=10> */
.L_x_9:


//--------------------- .text._Z12real2complexPdP7double2 --------------------------
	.section	.text._Z12real2complexPdP7double2,"ax",@progbits
	.align	128
        .global         _Z12real2complexPdP7double2
        .type           _Z12real2complexPdP7double2,@function
        .size           _Z12real2complexPdP7double2,(.L_x_11 - _Z12real2complexPdP7double2)
        .other          _Z12real2complexPdP7double2,@"STO_CUDA_ENTRY STV_DEFAULT"
_Z12real2complexPdP7double2:
.text._Z12real2complexPdP7double2:
[----:B------:R-:W-:Y:S01]  /*0000*/  LDC R1, c[0x0][0x37c] ;  /* 0x0000df00ff017b82 */ /* 0x000fe20000000800 */
[----:B------:R-:W0:Y:S07]  /*0010*/  S2R R0, SR_TID.X ;  /* 0x0000000000007919 */ /* 0x000e2e0000002100 */
[----:B------:R-:W0:Y:S01]  /*0020*/  S2UR UR6, SR_CTAID.X ;  /* 0x00000000000679c3 */ /* 0x000e220000002500 */
[----:B------:R-:W1:Y:S07]  /*0030*/  LDCU.64 UR4, c[0x0][0x358] ;  /* 0x00006b00ff0477ac */ /* 0x000e6e0008000a00 */
[----:B------:R-:W0:Y:S08]  /*0040*/  LDC R11, c[0x0][0x360] ;  /* 0x0000d800ff0b7b82 */ /* 0x000e300000000800 */
[----:B------:R-:W2:Y:S08]  /*0050*/  LDC.64 R2, c[0x0][0x380] ;  /* 0x0000e000ff027b82 */ /* 0x000eb00000000a00 */
[----:B------:R-:W3:Y:S01]  /*0060*/  LDC.64 R8, c[0x0][0x388] ;  /* 0x0000e200ff087b82 */ /* 0x000ee20000000a00 */
[----:B0-----:R-:W-:-:S04]  /*0070*/  IMAD R11, R11, UR6, R0 ;  /* 0x000000060b0b7c24 */ /* 0x001fc8000f8e0200 */
[----:B--2---:R-:W-:-:S05]  /*0080*/  IMAD.WIDE.U32 R2, R11, 0x8, R2 ;  /* 0x000000080b027825 */ /* 0x004fca00078e0002 */
[----:B-1----:R-:W2:Y:S01]  /*0090*/  LDG.E.64 R4, desc[UR4][R2.64] ;  /* 0x0000000402047981 */ /* 0x002ea2000c1e1b00 */
[----:B------:R-:W-:Y:S01]  /*00a0*/  CS2R R6, SRZ ;  /* 0x0000000000067805 */ /* 0x000fe2000001ff00 */
[----:B---3--:R-:W-:-:S05]  /*00b0*/  IMAD.WIDE.U32 R8, R11, 0x10, R8 ;  /* 0x000000100b087825 */ /* 0x008fca00078e0008 */
[----:B--2---:R-:W-:Y:S01]  /*00c0*/  STG.E.128 desc[UR4][R8.64], R4 ;  /* 0x0000000408007986 */ /* 0x004fe2000c101d04 */
[----:B------:R-:W-:Y:S05]  /*00d0*/  EXIT ;  /* 0x000000000000794d */ /* 0x000fea0003800000 */
.L_x_8:
        /* <DEDUP_REMOVED lines=10> */
.L_x_11:


//--------------------- .nv.shared.reserved.0     --------------------------
	.section	.nv.shared.reserved.0,"aw",@nobits
	.weak		__nv_reservedSMEM_offset_0_alias
	.size		__nv_reservedSMEM_offset_0_alias, 0, 64
	.other		__nv_reservedSMEM_offset_0_alias,@"STO_CUDA_RESERVED_SHARED STV_DEFAULT"
__nv_reservedSMEM_offset_0_alias:
	.zero		0
	.zero		64


//--------------------- .nv.constant0._Z13real2complex_PKdP7double2i --------------------------
	.section	.nv.constant0._Z13real2complex_PKdP7double2i,"a",@progbits
	.sectionflags	@""
	.align	4
.nv.constant0._Z13real2complex_PKdP7double2i:
	.zero		916


//--------------------- .nv.constant0._Z12real2complexPdP7double2 --------------------------
	.section	.nv.constant0._Z12real2complexPdP7double2,"a",@progbits
	.sectionflags	@""
	.align	4
.nv.constant0._Z12real2complexPdP7double2:
	.zero		912


//--------------------- SYMBOLS --------------------------

	.type		.nv.reservedSmem.offset0,@object
	.size		.nv.reservedSmem.offset0,0x4
